	.headerflags	@"EF_CUDA_TEXMODE_UNIFIED EF_CUDA_64BIT_ADDRESS EF_CUDA_ACCELERATORS EF_CUDA_SM90 EF_CUDA_VIRTUAL_SM(EF_CUDA_SM90)"
	.elftype	@"ET_EXEC"


//--------------------- .nv.info                  --------------------------
	.section	.nv.info,"",@"SHT_CUDA_INFO"
	.align	4


	//----- nvinfo : EIATTR_REGCOUNT
	.align		4
        /*0000*/ 	.byte	0x04, 0x2f
        /*0002*/ 	.short	(.L_1 - .L_0)
	.align		4
.L_0:
        /*0004*/ 	.word	index@(triton_red_fused__to_copy_add_div_mul_pow_sum_4)
        /*0008*/ 	.word	0x00000020


	//----- nvinfo : EIATTR_MIN_STACK_SIZE
	.align		4
.L_1:
        /*000c*/ 	.byte	0x04, 0x12
        /*000e*/ 	.short	(.L_3 - .L_2)
	.align		4
.L_2:
        /*0010*/ 	.word	index@(triton_red_fused__to_copy_add_div_mul_pow_sum_4)
        /*0014*/ 	.word	0x00000000


	//----- nvinfo : EIATTR_FRAME_SIZE
	.align		4
.L_3:
        /*0018*/ 	.byte	0x04, 0x11
        /*001a*/ 	.short	(.L_5 - .L_4)
	.align		4
.L_4:
        /*001c*/ 	.word	index@(triton_red_fused__to_copy_add_div_mul_pow_sum_4)
        /*0020*/ 	.word	0x00000000


	//----- nvinfo : EIATTR_MIN_STACK_SIZE
	.align		4
.L_5:
        /*0024*/ 	.byte	0x04, 0x12
        /*0026*/ 	.short	(.L_7 - .L_6)
	.align		4
.L_6:
        /*0028*/ 	.word	index@(triton_red_fused__to_copy_add_div_mul_pow_sum_4)
        /*002c*/ 	.word	0x00000000
.L_7:


//--------------------- .nv.info.triton_red_fused__to_copy_add_div_mul_pow_sum_4 --------------------------
	.section	.nv.info.triton_red_fused__to_copy_add_div_mul_pow_sum_4,"",@"SHT_CUDA_INFO"
	.sectionflags	@""
	.align	4


	//----- nvinfo : EIATTR_CUDA_API_VERSION
	.align		4
        /*0000*/ 	.byte	0x04, 0x37
        /*0002*/ 	.short	(.L_9 - .L_8)
.L_8:
        /*0004*/ 	.word	0x0000007c


	//----- nvinfo : EIATTR_KPARAM_INFO
	.align		4
.L_9:
        /*0008*/ 	.byte	0x04, 0x17
        /*000a*/ 	.short	(.L_11 - .L_10)
.L_10:
        /*000c*/ 	.word	0x00000000
        /*0010*/ 	.short	0x0008
        /*0012*/ 	.short	0x0038
        /*0014*/ 	.byte	0x00, 0xf4, 0x21, 0x00


	//----- nvinfo : EIATTR_KPARAM_INFO
	.align		4
.L_11:
        /*0018*/ 	.byte	0x04, 0x17
        /*001a*/ 	.short	(.L_13 - .L_12)
.L_12:
        /*001c*/ 	.word	0x00000000
        /*0020*/ 	.short	0x0007
        /*0022*/ 	.short	0x0034
        /*0024*/ 	.byte	0x00, 0xf0, 0x11, 0x00


	//----- nvinfo : EIATTR_KPARAM_INFO
	.align		4
.L_13:
        /*0028*/ 	.byte	0x04, 0x17
        /*002a*/ 	.short	(.L_15 - .L_14)
.L_14:
        /*002c*/ 	.word	0x00000000
        /*0030*/ 	.short	0x0006
        /*0032*/ 	.short	0x0030
        /*0034*/ 	.byte	0x00, 0xf0, 0x11, 0x00


	//----- nvinfo : EIATTR_KPARAM_INFO
	.align		4
.L_15:
        /*0038*/ 	.byte	0x04, 0x17
        /*003a*/ 	.short	(.L_17 - .L_16)
.L_16:
        /*003c*/ 	.word	0x00000000
        /*0040*/ 	.short	0x0005
        /*0042*/ 	.short	0x0028
        /*0044*/ 	.byte	0x00, 0xf4, 0x21, 0x00


	//----- nvinfo : EIATTR_KPARAM_INFO
	.align		4
.L_17:
        /*0048*/ 	.byte	0x04, 0x17
        /*004a*/ 	.short	(.L_19 - .L_18)
.L_18:
        /*004c*/ 	.word	0x00000000
        /*0050*/ 	.short	0x0004
        /*0052*/ 	.short	0x0020
        /*0054*/ 	.byte	0x00, 0xf4, 0x21, 0x00


	//----- nvinfo : EIATTR_KPARAM_INFO
	.align		4
.L_19:
        /*0058*/ 	.byte	0x04, 0x17
        /*005a*/ 	.short	(.L_21 - .L_20)
.L_20:
        /*005c*/ 	.word	0x00000000
        /*0060*/ 	.short	0x0003
        /*0062*/ 	.short	0x0018
        /*0064*/ 	.byte	0x00, 0xf4, 0x21, 0x00


	//----- nvinfo : EIATTR_KPARAM_INFO
	.align		4
.L_21:
        /*0068*/ 	.byte	0x04, 0x17
        /*006a*/ 	.short	(.L_23 - .L_22)
.L_22:
        /*006c*/ 	.word	0x00000000
        /*0070*/ 	.short	0x0002
        /*0072*/ 	.short	0x0010
        /*0074*/ 	.byte	0x00, 0xf4, 0x21, 0x00


	//----- nvinfo : EIATTR_KPARAM_INFO
	.align		4
.L_23:
        /*0078*/ 	.byte	0x04, 0x17
        /*007a*/ 	.short	(.L_25 - .L_24)
.L_24:
        /*007c*/ 	.word	0x00000000
        /*0080*/ 	.short	0x0001
        /*0082*/ 	.short	0x0008
        /*0084*/ 	.byte	0x00, 0xf4, 0x21, 0x00


	//----- nvinfo : EIATTR_KPARAM_INFO
	.align		4
.L_25:
        /*0088*/ 	.byte	0x04, 0x17
        /*008a*/ 	.short	(.L_27 - .L_26)
.L_26:
        /*008c*/ 	.word	0x00000000
        /*0090*/ 	.short	0x0000
        /*0092*/ 	.short	0x0000
        /*0094*/ 	.byte	0x00, 0xf4, 0x21, 0x00


	//----- nvinfo : EIATTR_SPARSE_MMA_MASK
	.align		4
.L_27:
        /*0098*/ 	.byte	0x03, 0x50
        /*009a*/ 	.short	0x0000


	//----- nvinfo : EIATTR_MAXREG_COUNT
	.align		4
        /*009c*/ 	.byte	0x03, 0x1b
        /*009e*/ 	.short	0x0080


	//----- nvinfo : EIATTR_COOP_GROUP_MASK_REGIDS
	.align		4
        /*00a0*/ 	.byte	0x04, 0x29
        /*00a2*/ 	.short	(.L_29 - .L_28)


	//   ....[0]....
.L_28:
        /*00a4*/ 	.word	0xffffffff


	//   ....[1]....
        /*00a8*/ 	.word	0xffffffff


	//   ....[2]....
        /*00ac*/ 	.word	0xffffffff


	//   ....[3]....
        /*00b0*/ 	.word	0xffffffff


	//   ....[4]....
        /*00b4*/ 	.word	0xffffffff


	//   ....[5]....
        /*00b8*/ 	.word	0xffffffff


	//   ....[6]....
        /*00bc*/ 	.word	0xffffffff


	//----- nvinfo : EIATTR_COOP_GROUP_INSTR_OFFSETS
	.align		4
.L_29:
        /*00c0*/ 	.byte	0x04, 0x28
        /*00c2*/ 	.short	(.L_31 - .L_30)


	//   ....[0]....
.L_30:
        /*00c4*/ 	.word	0x000005b0


	//   ....[1]....
        /*00c8*/ 	.word	0x000005f0


	//   ....[2]....
        /*00cc*/ 	.word	0x00000620


	//   ....[3]....
        /*00d0*/ 	.word	0x00000650


	//   ....[4]....
        /*00d4*/ 	.word	0x00000670


	//   ....[5]....
        /*00d8*/ 	.word	0x000006e0


	//   ....[6]....
        /*00dc*/ 	.word	0x00000710


	//----- nvinfo : EIATTR_EXIT_INSTR_OFFSETS
	.align		4
.L_31:
        /*00e0*/ 	.byte	0x04, 0x1c
        /*00e2*/ 	.short	(.L_33 - .L_32)


	//   ....[0]....
.L_32:
        /*00e4*/ 	.word	0x00000c80


	//----- nvinfo : EIATTR_REQNTID
	.align		4
.L_33:
        /*00e8*/ 	.byte	0x04, 0x10
        /*00ea*/ 	.short	(.L_35 - .L_34)
.L_34:
        /*00ec*/ 	.word	0x00000200
        /*00f0*/ 	.word	0x00000001
        /*00f4*/ 	.word	0x00000001


	//----- nvinfo : EIATTR_CBANK_PARAM_SIZE
	.align		4
.L_35:
        /*00f8*/ 	.byte	0x03, 0x19
        /*00fa*/ 	.short	0x0040


	//----- nvinfo : EIATTR_PARAM_CBANK
	.align		4
        /*00fc*/ 	.byte	0x04, 0x0a
        /*00fe*/ 	.short	(.L_37 - .L_36)
	.align		4
.L_36:
        /*0100*/ 	.word	index@(.nv.constant0.triton_red_fused__to_copy_add_div_mul_pow_sum_4)
        /*0104*/ 	.short	0x0210
        /*0106*/ 	.short	0x0040


	//----- nvinfo : EIATTR_SW_WAR
	.align		4
.L_37:
        /*0108*/ 	.byte	0x04, 0x36
        /*010a*/ 	.short	(.L_39 - .L_38)
.L_38:
        /*010c*/ 	.word	0x00000008
.L_39:


//--------------------- .nv.callgraph             --------------------------
	.section	.nv.callgraph,"",@"SHT_CUDA_CALLGRAPH"
	.align	4
	.sectionentsize	8
	.align		4
        /*0000*/ 	.word	0x00000000
	.align		4
        /*0004*/ 	.word	0xffffffff
	.align		4
        /*0008*/ 	.word	0x00000000
	.align		4
        /*000c*/ 	.word	0xfffffffe
	.align		4
        /*0010*/ 	.word	0x00000000
	.align		4
        /*0014*/ 	.word	0xfffffffd
	.align		4
        /*0018*/ 	.word	0x00000000
	.align		4
        /*001c*/ 	.word	0xfffffffc


//--------------------- .text.triton_red_fused__to_copy_add_div_mul_pow_sum_4 --------------------------
	.section	.text.triton_red_fused__to_copy_add_div_mul_pow_sum_4,"ax",@progbits
	.sectionflags	@"SHF_BARRIERS=1"
	.align	128
        .global         triton_red_fused__to_copy_add_div_mul_pow_sum_4
        .type           triton_red_fused__to_copy_add_div_mul_pow_sum_4,@function
        .size           triton_red_fused__to_copy_add_div_mul_pow_sum_4,(.L_x_3 - triton_red_fused__to_copy_add_div_mul_pow_sum_4)
        .other          triton_red_fused__to_copy_add_div_mul_pow_sum_4,@"STO_CUDA_ENTRY STV_DEFAULT"
triton_red_fused__to_copy_add_div_mul_pow_sum_4:
.text.triton_red_fused__to_copy_add_div_mul_pow_sum_4:
[----:B------:R-:W0:Y:S02]  /*0000*/  LDC R1, c[0x0][0x28] ;  /* 0x00000a00ff017b82 */ /* 0x000e240000000800 */
[----:B------:R-:W1:Y:S01]  /*0010*/  S2R R0, SR_TID.X ;  /* 0x0000000000007919 */ /* 0x000e620000002100 */
[----:B------:R-:W2:Y:S01]  /*0020*/  S2UR UR4, SR_CTAID.X ;  /* 0x00000000000479c3 */ /* 0x000ea20000002500 */
[----:B------:R-:W-:Y:S01]  /*0030*/  UMOV UR5, 0x400 ;  /* 0x0000040000057882 */ /* 0x000fe20000000000 */
[----:B------:R-:W-:Y:S01]  /*0040*/  HFMA2.MMA R24, -RZ, RZ, 0, 0 ;  /* 0x00000000ff187435 */ /* 0x000fe200000001ff */
[----:B------:R-:W-:Y:S01]  /*0050*/  ULDC UR7, c[0x0][0x240] ;  /* 0x0000900000077ab9 */ /* 0x000fe20000000800 */
[----:B------:R-:W-:Y:S01]  /*0060*/  HFMA2.MMA R5, -RZ, RZ, 0, 0 ;  /* 0x00000000ff057435 */ /* 0x000fe200000001ff */
[----:B------:R-:W-:Y:S01]  /*0070*/  MOV R7, 0xfffffe00 ;  /* 0xfffffe0000077802 */ /* 0x000fe20000000f00 */
[----:B------:R-:W-:Y:S01]  /*0080*/  HFMA2.MMA R6, -RZ, RZ, 0, 0 ;  /* 0x00000000ff067435 */ /* 0x000fe200000001ff */
[----:B------:R-:W-:Y:S01]  /*0090*/  MOV R13, 0xffffffff ;  /* 0xffffffff000d7802 */ /* 0x000fe20000000f00 */
[----:B------:R-:W3:Y:S08]  /*00a0*/  LDC.64 R20, c[0x0][0x228] ;  /* 0x00008a00ff147b82 */ /* 0x000ef00000000a00 */
[----:B------:R-:W4:Y:S01]  /*00b0*/  S2UR UR6, SR_CgaCtaId ;  /* 0x00000000000679c3 */ /* 0x000f220000008800 */
[----:B--2---:R-:W-:Y:S01]  /*00c0*/  USHF.L.U32 UR4, UR4, 0x2, URZ ;  /* 0x0000000204047899 */ /* 0x004fe2000800063f */
[----:B-1----:R-:W-:-:S02]  /*00d0*/  SHF.R.U32.HI R12, RZ, 0x7, R0 ;  /* 0x00000007ff0c7819 */ /* 0x002fc40000011600 */
[----:B------:R-:W-:Y:S02]  /*00e0*/  LOP3.LUT R11, R0, 0x1ff, RZ, 0xc0, !PT ;  /* 0x000001ff000b7812 */ /* 0x000fe400078ec0ff */
[----:B------:R-:W-:Y:S02]  /*00f0*/  SGXT.U32 R12, R12, 0x2 ;  /* 0x000000020c0c781a */ /* 0x000fe40000000000 */
[----:B------:R-:W-:Y:S01]  /*0100*/  SHF.L.U32 R4, R0, 0x2, RZ ;  /* 0x0000000200047819 */ /* 0x000fe200000006ff */
[----:B---3--:R-:W-:Y:S01]  /*0110*/  IMAD.WIDE.U32 R20, R11, 0x2, R20 ;  /* 0x000000020b147825 */ /* 0x008fe200078e0014 */
[----:B------:R-:W-:Y:S01]  /*0120*/  LOP3.LUT R12, R12, UR4, RZ, 0xfc, !PT ;  /* 0x000000040c0c7c12 */ /* 0x000fe2000f8efcff */
[----:B----4-:R-:W-:Y:S01]  /*0130*/  UPRMT UR5, UR6, 0x654, UR5 ;  /* 0x0000065406057896 */ /* 0x010fe20008000005 */
[----:B------:R-:W-:Y:S02]  /*0140*/  LOP3.LUT R9, R4, 0x1fc, RZ, 0xc0, !PT ;  /* 0x000001fc04097812 */ /* 0x000fe400078ec0ff */
[----:B------:R-:W-:-:S02]  /*0150*/  MOV R3, R21 ;  /* 0x0000001500037202 */ /* 0x000fc40000000f00 */
[----:B------:R-:W-:Y:S02]  /*0160*/  MOV R25, R21 ;  /* 0x0000001500197202 */ /* 0x000fe40000000f00 */
[----:B------:R-:W-:Y:S02]  /*0170*/  MOV R2, R20 ;  /* 0x0000001400027202 */ /* 0x000fe40000000f00 */
[----:B------:R-:W-:Y:S02]  /*0180*/  MOV R21, RZ ;  /* 0x000000ff00157202 */ /* 0x000fe40000000f00 */
[----:B------:R-:W-:Y:S02]  /*0190*/  LEA R22, R11, UR5, 0x2 ;  /* 0x000000050b167c11 */ /* 0x000fe4000f8e10ff */
[----:B------:R-:W-:Y:S02]  /*01a0*/  LEA R23, R9, UR5, 0x2 ;  /* 0x0000000509177c11 */ /* 0x000fe4000f8e10ff */
[----:B------:R-:W-:-:S02]  /*01b0*/  LEA R4, R12, R9, 0xc ;  /* 0x000000090c047211 */ /* 0x000fc400078e60ff */
[----:B------:R-:W-:Y:S01]  /*01c0*/  ISETP.GE.AND P1, PT, R12, UR7, PT ;  /* 0x000000070c007c0c */ /* 0x000fe2000bf26270 */
[----:B------:R-:W-:-:S12]  /*01d0*/  ULDC.64 UR6, c[0x0][0x208] ;  /* 0x0000820000067ab9 */ /* 0x000fd80000000a00 */
.L_x_0:
[----:B------:R-:W1:Y:S01]  /*01e0*/  LDC.64 R10, c[0x0][0x220] ;  /* 0x00008800ff0a7b82 */ /* 0x000e620000000a00 */
[----:B------:R-:W-:Y:S02]  /*01f0*/  IADD3 R7, P0, R7, 0x200, RZ ;  /* 0x0000020007077810 */ /* 0x000fe40007f1e0ff */
[----:B------:R-:W-:Y:S02]  /*0200*/  CS2R R16, SRZ ;  /* 0x0000000000107805 */ /* 0x000fe4000001ff00 */
[----:B------:R-:W-:Y:S02]  /*0210*/  CS2R R14, SRZ ;  /* 0x00000000000e7805 */ /* 0x000fe4000001ff00 */
[----:B------:R-:W-:Y:S01]  /*0220*/  LOP3.LUT R9, R4, R7, RZ, 0xfc, !PT ;  /* 0x0000000704097212 */ /* 0x000fe200078efcff */
[----:B------:R-:W2:Y:S08]  /*0230*/  LDC.64 R26, c[0x0][0x218] ;  /* 0x00008600ff1a7b82 */ /* 0x000eb00000000a00 */
[----:B------:R-:W3:Y:S01]  /*0240*/  LDC.64 R18, c[0x0][0x230] ;  /* 0x00008c00ff127b82 */ /* 0x000ee20000000a00 */
[----:B-1----:R-:W-:-:S05]  /*0250*/  IMAD.WIDE R10, R9, 0x2, R10 ;  /* 0x00000002090a7825 */ /* 0x002fca00078e020a */
[----:B------:R1:W4:Y:S01]  /*0260*/  @!P1 LDG.E.EL.64 R16, desc[UR6][R10.64] ;  /* 0x000000060a109981 */ /* 0x000322000c2e1b00 */
[----:B--2---:R-:W-:-:S05]  /*0270*/  IMAD.WIDE R26, R9, 0x2, R26 ;  /* 0x00000002091a7825 */ /* 0x004fca00078e021a */
[----:B------:R-:W2:Y:S01]  /*0280*/  @!P1 LDG.E.EL.64 R14, desc[UR6][R26.64] ;  /* 0x000000061a0e9981 */ /* 0x000ea2000c2e1b00 */
[----:B-1----:R-:W-:Y:S02]  /*0290*/  MOV R10, R20 ;  /* 0x00000014000a7202 */ /* 0x002fe40000000f00 */
[----:B------:R-:W-:-:S05]  /*02a0*/  MOV R11, R25 ;  /* 0x00000019000b7202 */ /* 0x000fca0000000f00 */
[----:B------:R-:W5:Y:S01]  /*02b0*/  LDG.E.EL.U16 R28, desc[UR6][R10.64] ;  /* 0x000000060a1c7981 */ /* 0x000f62000c2e1500 */
[----:B---3--:R-:W-:Y:S01]  /*02c0*/  IMAD.WIDE R8, R9, 0x2, R18 ;  /* 0x0000000209087825 */ /* 0x008fe200078e0212 */
[----:B------:R-:W-:-:S06]  /*02d0*/  CS2R R18, SRZ ;  /* 0x0000000000127805 */ /* 0x000fcc000001ff00 */
[----:B------:R4:W3:Y:S01]  /*02e0*/  @!P1 LDG.E.EL.64 R18, desc[UR6][R8.64] ;  /* 0x0000000608129981 */ /* 0x0008e2000c2e1b00 */
[----:B------:R-:W-:Y:S01]  /*02f0*/  IADD3.X R13, RZ, R13, RZ, P0, !PT ;  /* 0x0000000dff0d7210 */ /* 0x000fe200007fe4ff */
[----:B------:R-:W-:Y:S01]  /*0300*/  BAR.SYNC.DEFER_BLOCKING 0x0 ;  /* 0x0000000000007b1d */ /* 0x000fe20000010000 */
[----:B------:R-:W-:-:S04]  /*0310*/  ISETP.GE.U32.AND P0, PT, R7, 0xe00, PT ;  /* 0x00000e000700780c */ /* 0x000fc80003f06070 */
[----:B------:R-:W-:Y:S02]  /*0320*/  ISETP.GE.U32.AND.EX P0, PT, R13, RZ, PT, P0 ;  /* 0x000000ff0d00720c */ /* 0x000fe40003f06100 */
[----:B------:R-:W-:-:S04]  /*0330*/  IADD3 R20, P2, R20, 0x400, RZ ;  /* 0x0000040014147810 */ /* 0x000fc80007f5e0ff */
[----:B------:R-:W-:Y:S01]  /*0340*/  IADD3.X R25, RZ, R25, RZ, P2, !PT ;  /* 0x00000019ff197210 */ /* 0x000fe200017fe4ff */
[----:B----4-:R-:W-:Y:S02]  /*0350*/  HADD2.F32 R8, -RZ, R17.H0_H0 ;  /* 0x20000011ff087230 */ /* 0x010fe40000004100 */
[----:B------:R-:W-:Y:S02]  /*0360*/  HADD2.F32 R10, -RZ, R17.H1_H1 ;  /* 0x30000011ff0a7230 */ /* 0x000fe40000004100 */
[----:B-----5:R-:W-:-:S05]  /*0370*/  HADD2.F32 R17, -RZ, R28.H0_H0 ;  /* 0x2000001cff117230 */ /* 0x020fca0000004100 */
[----:B------:R1:W-:Y:S01]  /*0380*/  STS [R22], R17 ;  /* 0x0000001116007388 */ /* 0x0003e20000000800 */
[----:B--2---:R-:W-:Y:S02]  /*0390*/  HADD2.F32 R29, -RZ, R15.H0_H0 ;  /* 0x2000000fff1d7230 */ /* 0x004fe40000004100 */
[----:B------:R-:W-:Y:S02]  /*03a0*/  HADD2.F32 R15, -RZ, R15.H1_H1 ;  /* 0x3000000fff0f7230 */ /* 0x000fe40000004100 */
[----:B------:R-:W-:Y:S02]  /*03b0*/  HADD2.F32 R26, -RZ, R14.H1_H1 ;  /* 0x3000000eff1a7230 */ /* 0x000fe40000004100 */
[----:B------:R-:W-:Y:S02]  /*03c0*/  HADD2.F32 R11, -RZ, R16.H1_H1 ;  /* 0x30000010ff0b7230 */ /* 0x000fe40000004100 */
[----:B------:R-:W-:Y:S01]  /*03d0*/  FADD R27, R29, R8 ;  /* 0x000000081d1b7221 */ /* 0x000fe20000000000 */
[----:B------:R-:W-:-:S02]  /*03e0*/  FADD R28, R15, R10 ;  /* 0x0000000a0f1c7221 */ /* 0x000fc40000000000 */
[----:B------:R-:W-:Y:S01]  /*03f0*/  FADD R26, R26, R11 ;  /* 0x0000000b1a1a7221 */ /* 0x000fe20000000000 */
[----:B------:R-:W-:Y:S06]  /*0400*/  BAR.SYNC.DEFER_BLOCKING 0x0 ;  /* 0x0000000000007b1d */ /* 0x000fec0000010000 */
[----:B------:R-:W2:Y:S01]  /*0410*/  LDS.128 R8, [R23] ;  /* 0x0000000017087984 */ /* 0x000ea20000000c00 */
[----:B------:R-:W-:Y:S02]  /*0420*/  HADD2.F32 R15, -RZ, R14.H0_H0 ;  /* 0x2000000eff0f7230 */ /* 0x000fe40000004100 */
[----:B------:R-:W-:-:S02]  /*0430*/  HADD2.F32 R16, -RZ, R16.H0_H0 ;  /* 0x20000010ff107230 */ /* 0x000fc40000004100 */
[----:B---3--:R-:W-:-:S03]  /*0440*/  HADD2.F32 R14, -RZ, R18.H1_H1 ;  /* 0x30000012ff0e7230 */ /* 0x008fc60000004100 */
[----:B------:R-:W-:Y:S01]  /*0450*/  FADD R15, R15, R16 ;  /* 0x000000100f0f7221 */ /* 0x000fe20000000000 */
[----:B-1----:R-:W-:Y:S02]  /*0460*/  HADD2.F32 R17, -RZ, R18.H0_H0 ;  /* 0x20000012ff117230 */ /* 0x002fe40000004100 */
[----:B--2---:R-:W-:Y:S01]  /*0470*/  FMUL R27, R27, R10 ;  /* 0x0000000a1b1b7220 */ /* 0x004fe20000400000 */
[----:B------:R-:W-:Y:S01]  /*0480*/  FMUL R26, R26, R9 ;  /* 0x000000091a1a7220 */ /* 0x000fe20000400000 */
[----:B------:R-:W-:Y:S02]  /*0490*/  HADD2.F32 R9, -RZ, R19.H1_H1 ;  /* 0x30000013ff097230 */ /* 0x000fe40000004100 */
[----:B------:R-:W-:Y:S01]  /*04a0*/  FMUL R11, R28, R11 ;  /* 0x0000000b1c0b7220 */ /* 0x000fe20000400000 */
[----:B------:R-:W-:Y:S02]  /*04b0*/  HADD2.F32 R10, -RZ, R19.H0_H0 ;  /* 0x20000013ff0a7230 */ /* 0x000fe40000004100 */
[----:B------:R-:W-:Y:S01]  /*04c0*/  FMUL R8, R15, R8 ;  /* 0x000000080f087220 */ /* 0x000fe20000400000 */
[----:B------:R-:W-:Y:S01]  /*04d0*/  @!P1 FFMA R5, R14, R26, R5 ;  /* 0x0000001a0e059223 */ /* 0x000fe20000000005 */
[----:B------:R-:W-:Y:S01]  /*04e0*/  @!P1 FFMA R6, R9, R11, R6 ;  /* 0x0000000b09069223 */ /* 0x000fe20000000006 */
[----:B------:R-:W-:Y:S01]  /*04f0*/  @!P1 FFMA R21, R10, R27, R21 ;  /* 0x0000001b0a159223 */ /* 0x000fe20000000015 */
[----:B------:R-:W-:Y:S01]  /*0500*/  @!P1 FFMA R24, R17, R8, R24 ;  /* 0x0000000811189223 */ /* 0x000fe20000000018 */
[----:B------:R-:W-:Y:S06]  /*0510*/  @!P0 BRA `(.L_x_0) ;  /* 0xfffffffc00308947 */ /* 0x000fec000383ffff */
[----:B------:R-:W-:Y:S01]  /*0520*/  FADD R24, R24, R5 ;  /* 0x0000000518187221 */ /* 0x000fe20000000000 */
[----:B------:R-:W-:Y:S01]  /*0530*/  BAR.SYNC.DEFER_BLOCKING 0x0 ;  /* 0x0000000000007b1d */ /* 0x000fe20000010000 */
[----:B------:R-:W-:Y:S02]  /*0540*/  SHF.R.U32.HI R9, RZ, 0x7, R0 ;  /* 0x00000007ff097819 */ /* 0x000fe40000011600 */
[----:B------:R-:W-:Y:S01]  /*0550*/  FADD R21, R21, R24 ;  /* 0x0000001815157221 */ /* 0x000fe20000000000 */
[----:B------:R-:W-:Y:S02]  /*0560*/  LOP3.LUT P0, RZ, R0, 0x1f, RZ, 0xc0, !PT ;  /* 0x0000001f00ff7812 */ /* 0x000fe4000780c0ff */
[----:B------:R-:W-:Y:S01]  /*0570*/  SGXT.U32 R9, R9, 0x2 ;  /* 0x000000020909781a */ /* 0x000fe20000000000 */
[----:B------:R-:W-:Y:S01]  /*0580*/  FADD R21, R6, R21 ;  /* 0x0000001506157221 */ /* 0x000fe20000000000 */
[----:B------:R-:W-:Y:S02]  /*0590*/  ISETP.GE.AND P2, PT, R0, 0x10, PT ;  /* 0x000000100000780c */ /* 0x000fe40003f46270 */
[----:B------:R-:W-:-:S02]  /*05a0*/  SHF.L.U32 R9, R9, 0x4, RZ ;  /* 0x0000000409097819 */ /* 0x000fc400000006ff */
[----:B------:R-:W1:Y:S01]  /*05b0*/  SHFL.BFLY PT, R6, R21, 0x10, 0x1f ;  /* 0x0e001f0015067f89 */ /* 0x000e6200000e0000 */
[----:B------:R-:W-:Y:S02]  /*05c0*/  SHF.L.U32 R15, R0, 0x2, RZ ;  /* 0x00000002000f7819 */ /* 0x000fe400000006ff */
[----:B------:R-:W-:Y:S01]  /*05d0*/  MOV R20, RZ ;  /* 0x000000ff00147202 */ /* 0x000fe20000000f00 */
[----:B-1----:R-:W-:-:S05]  /*05e0*/  FADD R6, R21, R6 ;  /* 0x0000000615067221 */ /* 0x002fca0000000000 */
[----:B------:R-:W1:Y:S02]  /*05f0*/  SHFL.BFLY PT, R5, R6, 0x8, 0x1f ;  /* 0x0d001f0006057f89 */ /* 0x000e6400000e0000 */
[----:B-1----:R-:W-:Y:S01]  /*0600*/  FADD R5, R6, R5 ;  /* 0x0000000506057221 */ /* 0x002fe20000000000 */
[----:B------:R-:W-:-:S04]  /*0610*/  SHF.R.U32.HI R6, RZ, 0x3, R0 ;  /* 0x00000003ff067819 */ /* 0x000fc80000011600 */
[----:B------:R-:W1:Y:S02]  /*0620*/  SHFL.BFLY PT, R8, R5, 0x4, 0x1f ;  /* 0x0c801f0005087f89 */ /* 0x000e6400000e0000 */
[----:B-1----:R-:W-:Y:S01]  /*0630*/  FADD R8, R5, R8 ;  /* 0x0000000805087221 */ /* 0x002fe20000000000 */
[----:B------:R-:W-:-:S04]  /*0640*/  LOP3.LUT R5, R9, 0xc, R6, 0xf8, !PT ;  /* 0x0000000c09057812 */ /* 0x000fc800078ef806 */
[----:B------:R-:W1:Y:S02]  /*0650*/  SHFL.BFLY PT, R7, R8, 0x2, 0x1f ;  /* 0x0c401f0008077f89 */ /* 0x000e6400000e0000 */
[----:B-1----:R-:W-:-:S05]  /*0660*/  FADD R7, R8, R7 ;  /* 0x0000000708077221 */ /* 0x002fca0000000000 */
[----:B------:R-:W1:Y:S02]  /*0670*/  SHFL.BFLY PT, R10, R7, 0x1, 0x1f ;  /* 0x0c201f00070a7f89 */ /* 0x000e6400000e0000 */
[----:B-1----:R-:W-:-:S05]  /*0680*/  FADD R14, R7, R10 ;  /* 0x0000000a070e7221 */ /* 0x002fca0000000000 */
[----:B------:R-:W-:Y:S01]  /*0690*/  @!P0 STS [R5+UR5], R14 ;  /* 0x0000000e05008988 */ /* 0x000fe20008000805 */
[----:B------:R-:W-:Y:S01]  /*06a0*/  BAR.SYNC.DEFER_BLOCKING 0x0 ;  /* 0x0000000000007b1d */ /* 0x000fe20000010000 */
[----:B------:R-:W-:-:S04]  /*06b0*/  LOP3.LUT P0, RZ, R0, 0x3, RZ, 0xc0, !PT ;  /* 0x0000000300ff7812 */ /* 0x000fc8000780c0ff */
[----:B------:R-:W-:Y:S01]  /*06c0*/  ISETP.LT.AND P0, PT, R0, 0x10, !P0 ;  /* 0x000000100000780c */ /* 0x000fe20004701270 */
[----:B------:R-:W1:Y:S04]  /*06d0*/  @!P2 LDS R11, [R15+UR5] ;  /* 0x000000050f0ba984 */ /* 0x000e680008000800 */
[----:B-1----:R-:W1:Y:S02]  /*06e0*/  SHFL.BFLY PT, R6, R11, 0x2, 0x1f ;  /* 0x0c401f000b067f89 */ /* 0x002e6400000e0000 */
[----:B-1----:R-:W-:Y:S02]  /*06f0*/  FADD R8, R11, R6 ;  /* 0x000000060b087221 */ /* 0x002fe40000000000 */
[----:B------:R-:W1:Y:S03]  /*0700*/  LDC.64 R6, c[0x0][0x238] ;  /* 0x00008e00ff067b82 */ /* 0x000e660000000a00 */
[----:B------:R-:W2:Y:S02]  /*0710*/  SHFL.BFLY PT, R13, R8, 0x1, 0x1f ;  /* 0x0c201f00080d7f89 */ /* 0x000ea400000e0000 */
[----:B--2---:R-:W-:Y:S01]  /*0720*/  FADD R10, R8, R13 ;  /* 0x0000000d080a7221 */ /* 0x004fe20000000000 */
[----:B-1----:R-:W-:-:S04]  /*0730*/  IMAD.WIDE R12, R12, 0x4, R6 ;  /* 0x000000040c0c7825 */ /* 0x002fc800078e0206 */
[----:B------:R-:W-:Y:S01]  /*0740*/  @P0 STS [R15+UR5], R10 ;  /* 0x0000000a0f000988 */ /* 0x000fe20008000805 */
[----:B------:R-:W-:Y:S06]  /*0750*/  BAR.SYNC.DEFER_BLOCKING 0x0 ;  /* 0x0000000000007b1d */ /* 0x000fec0000010000 */
[----:B------:R-:W2:Y:S01]  /*0760*/  @!P1 LDG.E.EL R20, desc[UR6][R12.64] ;  /* 0x000000060c149981 */ /* 0x000ea2000c2e1900 */
[----:B------:R-:W-:-:S03]  /*0770*/  MOV R21, 0xffffffff ;  /* 0xffffffff00157802 */ /* 0x000fc60000000f00 */
[----:B------:R-:W1:Y:S02]  /*0780*/  LDS R9, [R9+UR5] ;  /* 0x0000000509097984 */ /* 0x000e640008000800 */
[----:B-1----:R-:W-:Y:S01]  /*0790*/  FMUL R0, R9, -0.5 ;  /* 0xbf00000009007820 */ /* 0x002fe20000400000 */
[----:B--2---:R-:W-:-:S04]  /*07a0*/  FMUL R5, R20, R20 ;  /* 0x0000001414057220 */ /* 0x004fc80000400000 */
[----:B------:R-:W-:-:S04]  /*07b0*/  FMUL R5, R5, R20 ;  /* 0x0000001405057220 */ /* 0x000fc80000400000 */
[----:B------:R-:W-:Y:S01]  /*07c0*/  FMUL R0, R0, R5 ;  /* 0x0000000500007220 */ /* 0x000fe20000400000 */
[----:B------:R-:W-:-:S03]  /*07d0*/  MOV R5, 0xfffffe00 ;  /* 0xfffffe0000057802 */ /* 0x000fc60000000f00 */
[----:B------:R-:W-:-:S07]  /*07e0*/  FMUL R0, R0, 0.000244140625 ;  /* 0x3980000000007820 */ /* 0x000fce0000400000 */
.L_x_1:
[----:B------:R1:W2:Y:S01]  /*07f0*/  LDG.E.EL.U16 R24, desc[UR6][R2.64] ;  /* 0x0000000602187981 */ /* 0x0002a2000c2e1500 */
[----:B------:R-:W3:Y:S08]  /*0800*/  LDC.64 R10, c[0x0][0x218] ;  /* 0x00008600ff0a7b82 */ /* 0x000ef00000000a00 */
[----:B------:R-:W4:Y:S01]  /*0810*/  LDC.64 R14, c[0x0][0x220] ;  /* 0x00008800ff0e7b82 */ /* 0x000f220000000a00 */
[----:B------:R-:W-:-:S07]  /*0820*/  IADD3 R5, P0, R5, 0x200, RZ ;  /* 0x0000020005057810 */ /* 0x000fce0007f1e0ff */
[----:B0-----:R-:W0:Y:S01]  /*0830*/  LDC.64 R8, c[0x0][0x230] ;  /* 0x00008c00ff087b82 */ /* 0x001e220000000a00 */
[----:B------:R-:W-:Y:S02]  /*0840*/  LOP3.LUT R19, R4, R5, RZ, 0xfc, !PT ;  /* 0x0000000504137212 */ /* 0x000fe400078efcff */
[----:B------:R-:W-:Y:S02]  /*0850*/  CS2R R6, SRZ ;  /* 0x0000000000067805 */ /* 0x000fe4000001ff00 */
[----:B------:R-:W-:Y:S01]  /*0860*/  CS2R R12, SRZ ;  /* 0x00000000000c7805 */ /* 0x000fe2000001ff00 */
[C---:B---3--:R-:W-:Y:S02]  /*0870*/  IMAD.WIDE R10, R19.reuse, 0x2, R10 ;  /* 0x00000002130a7825 */ /* 0x048fe400078e020a */
[----:B------:R-:W3:Y:S03]  /*0880*/  LDC.64 R16, c[0x0][0x210] ;  /* 0x00008400ff107b82 */ /* 0x000ee60000000a00 */
[----:B------:R-:W5:Y:S01]  /*0890*/  @!P1 LDG.E.EF.64 R6, desc[UR6][R10.64] ;  /* 0x000000060a069981 */ /* 0x000f62000c0e1b00 */
[----:B----4-:R-:W-:-:S05]  /*08a0*/  IMAD.WIDE R28, R19, 0x2, R14 ;  /* 0x00000002131c7825 */ /* 0x010fca00078e020e */
[----:B------:R-:W4:Y:S01]  /*08b0*/  @!P1 LDG.E.EF.64 R12, desc[UR6][R28.64] ;  /* 0x000000061c0c9981 */ /* 0x000f22000c0e1b00 */
[----:B------:R-:W-:Y:S01]  /*08c0*/  CS2R R14, SRZ ;  /* 0x00000000000e7805 */ /* 0x000fe2000001ff00 */
[----:B0-----:R-:W-:-:S05]  /*08d0*/  IMAD.WIDE R26, R19, 0x2, R8 ;  /* 0x00000002131a7825 */ /* 0x001fca00078e0208 */
[----:B------:R2:W4:Y:S01]  /*08e0*/  @!P1 LDG.E.EF.64 R14, desc[UR6][R26.64] ;  /* 0x000000061a0e9981 */ /* 0x000522000c0e1b00 */
[----:B---3--:R-:W-:Y:S01]  /*08f0*/  IMAD.WIDE R16, R19, 0x2, R16 ;  /* 0x0000000213107825 */ /* 0x008fe200078e0210 */
[----:B------:R-:W-:-:S06]  /*0900*/  CS2R R18, SRZ ;  /* 0x0000000000127805 */ /* 0x000fcc000001ff00 */
[----:B------:R-:W3:Y:S01]  /*0910*/  @!P1 LDG.E.EF.64 R18, desc[UR6][R16.64] ;  /* 0x0000000610129981 */ /* 0x000ee2000c0e1b00 */
[----:B------:R-:W-:Y:S01]  /*0920*/  IADD3.X R21, RZ, R21, RZ, P0, !PT ;  /* 0x00000015ff157210 */ /* 0x000fe200007fe4ff */
[----:B------:R-:W-:Y:S01]  /*0930*/  BAR.SYNC.DEFER_BLOCKING 0x0 ;  /* 0x0000000000007b1d */ /* 0x000fe20000010000 */
[----:B------:R-:W-:-:S04]  /*0940*/  ISETP.GE.U32.AND P0, PT, R5, 0xe00, PT ;  /* 0x00000e000500780c */ /* 0x000fc80003f06070 */
[----:B------:R-:W-:Y:S02]  /*0950*/  ISETP.GE.U32.AND.EX P0, PT, R21, RZ, PT, P0 ;  /* 0x000000ff1500720c */ /* 0x000fe40003f06100 */
[----:B-1----:R-:W-:-:S04]  /*0960*/  IADD3 R2, P2, R2, 0x400, RZ ;  /* 0x0000040002027810 */ /* 0x002fc80007f5e0ff */
[----:B------:R-:W-:Y:S01]  /*0970*/  IADD3.X R3, RZ, R3, RZ, P2, !PT ;  /* 0x00000003ff037210 */ /* 0x000fe200017fe4ff */
[----:B--2---:R-:W-:-:S05]  /*0980*/  HADD2.F32 R27, -RZ, R24.H0_H0 ;  /* 0x20000018ff1b7230 */ /* 0x004fca0000004100 */
[----:B------:R0:W-:Y:S01]  /*0990*/  STS [R22], R27 ;  /* 0x0000001b16007388 */ /* 0x0001e20000000800 */
[----:B------:R-:W-:Y:S06]  /*09a0*/  BAR.SYNC.DEFER_BLOCKING 0x0 ;  /* 0x0000000000007b1d */ /* 0x000fec0000010000 */
[----:B------:R-:W1:Y:S01]  /*09b0*/  LDS.128 R8, [R23] ;  /* 0x0000000017087984 */ /* 0x000e620000000c00 */
[----:B-----5:R-:W-:Y:S02]  /*09c0*/  HADD2.F32 R24, -RZ, R6.H1_H1 ;  /* 0x30000006ff187230 */ /* 0x020fe40000004100 */
[----:B----4-:R-:W-:-:S02]  /*09d0*/  HADD2.F32 R25, -RZ, R12.H1_H1 ;  /* 0x3000000cff197230 */ /* 0x010fc40000004100 */
[----:B------:R-:W-:-:S03]  /*09e0*/  HADD2.F32 R26, -RZ, R13.H0_H0 ;  /* 0x2000000dff1a7230 */ /* 0x000fc60000004100 */
[----:B------:R-:W-:Y:S01]  /*09f0*/  FADD R24, R24, R25 ;  /* 0x0000001918187221 */ /* 0x000fe20000000000 */
[----:B------:R-:W-:Y:S02]  /*0a00*/  HADD2.F32 R25, -RZ, R6.H0_H0 ;  /* 0x20000006ff197230 */ /* 0x000fe40000004100 */
[----:B------:R-:W-:Y:S02]  /*0a10*/  HADD2.F32 R6, -RZ, R7.H1_H1 ;  /* 0x30000007ff067230 */ /* 0x000fe40000004100 */
[----:B------:R-:W-:Y:S02]  /*0a20*/  HADD2.F32 R7, -RZ, R7.H0_H0 ;  /* 0x20000007ff077230 */ /* 0x000fe40000004100 */
[----:B------:R-:W-:Y:S02]  /*0a30*/  HADD2.F32 R12, -RZ, R12.H0_H0 ;  /* 0x2000000cff0c7230 */ /* 0x000fe40000004100 */
[----:B0-----:R-:W-:Y:S02]  /*0a40*/  HADD2.F32 R27, -RZ, R13.H1_H1 ;  /* 0x3000000dff1b7230 */ /* 0x001fe40000004100 */
[----:B------:R-:W-:Y:S01]  /*0a50*/  FADD R7, R7, R26 ;  /* 0x0000001a07077221 */ /* 0x000fe20000000000 */
[----:B------:R-:W-:-:S02]  /*0a60*/  FADD R13, R25, R12 ;  /* 0x0000000c190d7221 */ /* 0x000fc40000000000 */
[----:B------:R-:W-:Y:S01]  /*0a70*/  FADD R26, R6, R27 ;  /* 0x0000001b061a7221 */ /* 0x000fe20000000000 */
[----:B------:R-:W-:Y:S02]  /*0a80*/  HADD2.F32 R6, -RZ, R14.H0_H0 ;  /* 0x2000000eff067230 */ /* 0x000fe40000004100 */
[----:B------:R-:W-:Y:S02]  /*0a90*/  HADD2.F32 R14, -RZ, R14.H1_H1 ;  /* 0x3000000eff0e7230 */ /* 0x000fe40000004100 */
[----:B------:R-:W-:Y:S02]  /*0aa0*/  HADD2.F32 R12, -RZ, R15.H0_H0 ;  /* 0x2000000fff0c7230 */ /* 0x000fe40000004100 */
[----:B------:R-:W-:-:S03]  /*0ab0*/  HADD2.F32 R15, -RZ, R15.H1_H1 ;  /* 0x3000000fff0f7230 */ /* 0x000fc60000004100 */
[----:B------:R-:W-:Y:S01]  /*0ac0*/  FADD R12, R12, R12 ;  /* 0x0000000c0c0c7221 */ /* 0x000fe20000000000 */
[----:B-1----:R-:W-:Y:S01]  /*0ad0*/  FMUL R9, R24, R9 ;  /* 0x0000000918097220 */ /* 0x002fe20000400000 */
[----:B------:R-:W-:Y:S01]  /*0ae0*/  FMUL R13, R13, R8 ;  /* 0x000000080d0d7220 */ /* 0x000fe20000400000 */
[----:B------:R-:W-:Y:S01]  /*0af0*/  FMUL R7, R10, R7 ;  /* 0x000000070a077220 */ /* 0x000fe20000400000 */
[----:B------:R-:W-:Y:S01]  /*0b00*/  FMUL R11, R11, R26 ;  /* 0x0000001a0b0b7220 */ /* 0x000fe20000400000 */
[----:B------:R-:W-:Y:S01]  /*0b10*/  FADD R8, R6, R6 ;  /* 0x0000000606087221 */ /* 0x000fe20000000000 */
[----:B------:R-:W-:Y:S01]  /*0b20*/  FADD R6, R14, R14 ;  /* 0x0000000e0e067221 */ /* 0x000fe20000000000 */
[-C--:B------:R-:W-:Y:S01]  /*0b30*/  FMUL R9, R9, R20.reuse ;  /* 0x0000001409097220 */ /* 0x080fe20000400000 */
[-C--:B------:R-:W-:Y:S01]  /*0b40*/  FMUL R13, R13, R20.reuse ;  /* 0x000000140d0d7220 */ /* 0x080fe20000400000 */
[-C--:B------:R-:W-:Y:S01]  /*0b50*/  FMUL R7, R7, R20.reuse ;  /* 0x0000001407077220 */ /* 0x080fe20000400000 */
[----:B------:R-:W-:Y:S01]  /*0b60*/  FADD R15, R15, R15 ;  /* 0x0000000f0f0f7221 */ /* 0x000fe20000000000 */
[----:B------:R-:W-:Y:S01]  /*0b70*/  FMUL R11, R11, R20 ;  /* 0x000000140b0b7220 */ /* 0x000fe20000400000 */
[C---:B------:R-:W-:Y:S01]  /*0b80*/  FFMA R6, R0.reuse, R6, R9 ;  /* 0x0000000600067223 */ /* 0x040fe20000000009 */
[C---:B------:R-:W-:Y:S01]  /*0b90*/  FFMA R13, R0.reuse, R8, R13 ;  /* 0x00000008000d7223 */ /* 0x040fe2000000000d */
[----:B------:R-:W-:Y:S01]  /*0ba0*/  FFMA R12, R0, R12, R7 ;  /* 0x0000000c000c7223 */ /* 0x000fe20000000007 */
[----:B---3--:R-:W-:-:S02]  /*0bb0*/  HADD2.F32 R9, -RZ, R19.H0_H0 ;  /* 0x20000013ff097230 */ /* 0x008fc40000004100 */
[----:B------:R-:W-:Y:S01]  /*0bc0*/  FFMA R10, R0, R15, R11 ;  /* 0x0000000f000a7223 */ /* 0x000fe2000000000b */
[----:B------:R-:W-:Y:S02]  /*0bd0*/  HADD2.F32 R8, -RZ, R18.H0_H0 ;  /* 0x20000012ff087230 */ /* 0x000fe40000004100 */
[----:B------:R-:W-:Y:S02]  /*0be0*/  HADD2.F32 R7, -RZ, R18.H1_H1 ;  /* 0x30000012ff077230 */ /* 0x000fe40000004100 */
[----:B------:R-:W-:Y:S02]  /*0bf0*/  HADD2.F32 R19, -RZ, R19.H1_H1 ;  /* 0x30000013ff137230 */ /* 0x000fe40000004100 */
[----:B------:R-:W-:Y:S01]  /*0c00*/  FADD R8, R8, R13 ;  /* 0x0000000d08087221 */ /* 0x000fe20000000000 */
[----:B------:R-:W-:Y:S01]  /*0c10*/  FADD R9, R9, R12 ;  /* 0x0000000c09097221 */ /* 0x000fe20000000000 */
[----:B------:R-:W-:Y:S01]  /*0c20*/  FADD R7, R7, R6 ;  /* 0x0000000607077221 */ /* 0x000fe20000000000 */
[----:B------:R-:W-:-:S04]  /*0c30*/  FADD R10, R19, R10 ;  /* 0x0000000a130a7221 */ /* 0x000fc80000000000 */
[----:B------:R-:W-:Y:S02]  /*0c40*/  F2FP.F16.F32.PACK_AB R8, R7, R8 ;  /* 0x000000080708723e */ /* 0x000fe400000000ff */
[----:B------:R-:W-:-:S05]  /*0c50*/  F2FP.F16.F32.PACK_AB R9, R10, R9 ;  /* 0x000000090a09723e */ /* 0x000fca00000000ff */
[----:B------:R0:W-:Y:S01]  /*0c60*/  @!P1 STG.E.64 desc[UR6][R16.64], R8 ;  /* 0x0000000810009986 */ /* 0x0001e2000c101b06 */
[----:B------:R-:W-:Y:S05]  /*0c70*/  @!P0 BRA `(.L_x_1) ;  /* 0xfffffff800dc8947 */ /* 0x000fea000383ffff */
[----:B------:R-:W-:Y:S05]  /*0c80*/  EXIT ;  /* 0x000000000000794d */ /* 0x000fea0003800000 */
.L_x_2:
[----:B------:R-:W-:-:S00]  /*0c90*/  BRA `(.L_x_2) ;  /* 0xfffffffc00fc7947 */ /* 0x000fc0000383ffff */
[----:B------:R-:W-:-:S00]  /*0ca0*/  NOP ;  /* 0x0000000000007918 */ /* 0x000fc00000000000 */
        /* <DEDUP_REMOVED lines=13> */
.L_x_3:


//--------------------- .nv.shared.triton_red_fused__to_copy_add_div_mul_pow_sum_4 --------------------------
	.section	.nv.shared.triton_red_fused__to_copy_add_div_mul_pow_sum_4,"aw",@nobits
	.sectionflags	@""
	.align	16
	.zero		1024


//--------------------- .nv.constant0.triton_red_fused__to_copy_add_div_mul_pow_sum_4 --------------------------
	.section	.nv.constant0.triton_red_fused__to_copy_add_div_mul_pow_sum_4,"a",@progbits
	.sectionflags	@""
	.align	4
.nv.constant0.triton_red_fused__to_copy_add_div_mul_pow_sum_4:
	.zero		592
